	.headerflags	@"EF_CUDA_TEXMODE_UNIFIED EF_CUDA_64BIT_ADDRESS EF_CUDA_ACCELERATORS EF_CUDA_SM90 EF_CUDA_VIRTUAL_SM(EF_CUDA_SM90)"
	.elftype	@"ET_EXEC"


//--------------------- .nv.info                  --------------------------
	.section	.nv.info,"",@"SHT_CUDA_INFO"
	.align	4


	//----- nvinfo : EIATTR_REGCOUNT
	.align		4
        /*0000*/ 	.byte	0x04, 0x2f
        /*0002*/ 	.short	(.L_6 - .L_5)
	.align		4
.L_5:
        /*0004*/ 	.word	index@(triton_poi_fused_convolution_max_unpool2d_22)
        /*0008*/ 	.word	0x00000038


	//----- nvinfo : EIATTR_MIN_STACK_SIZE
	.align		4
.L_6:
        /*000c*/ 	.byte	0x04, 0x12
        /*000e*/ 	.short	(.L_8 - .L_7)
	.align		4
.L_7:
        /*0010*/ 	.word	index@(triton_poi_fused_convolution_max_unpool2d_22)
        /*0014*/ 	.word	0x00000000


	//----- nvinfo : EIATTR_FRAME_SIZE
	.align		4
.L_8:
        /*0018*/ 	.byte	0x04, 0x11
        /*001a*/ 	.short	(.L_10 - .L_9)
	.align		4
.L_9:
        /*001c*/ 	.word	index@(triton_poi_fused_convolution_max_unpool2d_22)
        /*0020*/ 	.word	0x00000000


	//----- nvinfo : EIATTR_MIN_STACK_SIZE
	.align		4
.L_10:
        /*0024*/ 	.byte	0x04, 0x12
        /*0026*/ 	.short	(.L_12 - .L_11)
	.align		4
.L_11:
        /*0028*/ 	.word	index@(triton_poi_fused_convolution_max_unpool2d_22)
        /*002c*/ 	.word	0x00000000
.L_12:


//--------------------- .nv.info.triton_poi_fused_convolution_max_unpool2d_22 --------------------------
	.section	.nv.info.triton_poi_fused_convolution_max_unpool2d_22,"",@"SHT_CUDA_INFO"
	.sectionflags	@""
	.align	4


	//----- nvinfo : EIATTR_CUDA_API_VERSION
	.align		4
        /*0000*/ 	.byte	0x04, 0x37
        /*0002*/ 	.short	(.L_14 - .L_13)
.L_13:
        /*0004*/ 	.word	0x0000007c


	//----- nvinfo : EIATTR_KPARAM_INFO
	.align		4
.L_14:
        /*0008*/ 	.byte	0x04, 0x17
        /*000a*/ 	.short	(.L_16 - .L_15)
.L_15:
        /*000c*/ 	.word	0x00000000
        /*0010*/ 	.short	0x0008
        /*0012*/ 	.short	0x0040
        /*0014*/ 	.byte	0x00, 0xf0, 0x11, 0x00


	//----- nvinfo : EIATTR_KPARAM_INFO
	.align		4
.L_16:
        /*0018*/ 	.byte	0x04, 0x17
        /*001a*/ 	.short	(.L_18 - .L_17)
.L_17:
        /*001c*/ 	.word	0x00000000
        /*0020*/ 	.short	0x0007
        /*0022*/ 	.short	0x0038
        /*0024*/ 	.byte	0x00, 0xf4, 0x21, 0x00


	//----- nvinfo : EIATTR_KPARAM_INFO
	.align		4
.L_18:
        /*0028*/ 	.byte	0x04, 0x17
        /*002a*/ 	.short	(.L_20 - .L_19)
.L_19:
        /*002c*/ 	.word	0x00000000
        /*0030*/ 	.short	0x0006
        /*0032*/ 	.short	0x0030
        /*0034*/ 	.byte	0x00, 0xf4, 0x21, 0x00


	//----- nvinfo : EIATTR_KPARAM_INFO
	.align		4
.L_20:
        /*0038*/ 	.byte	0x04, 0x17
        /*003a*/ 	.short	(.L_22 - .L_21)
.L_21:
        /*003c*/ 	.word	0x00000000
        /*0040*/ 	.short	0x0005
        /*0042*/ 	.short	0x0028
        /*0044*/ 	.byte	0x00, 0xf4, 0x21, 0x00


	//----- nvinfo : EIATTR_KPARAM_INFO
	.align		4
.L_22:
        /*0048*/ 	.byte	0x04, 0x17
        /*004a*/ 	.short	(.L_24 - .L_23)
.L_23:
        /*004c*/ 	.word	0x00000000
        /*0050*/ 	.short	0x0004
        /*0052*/ 	.short	0x0020
        /*0054*/ 	.byte	0x00, 0xf4, 0x21, 0x00


	//----- nvinfo : EIATTR_KPARAM_INFO
	.align		4
.L_24:
        /*0058*/ 	.byte	0x04, 0x17
        /*005a*/ 	.short	(.L_26 - .L_25)
.L_25:
        /*005c*/ 	.word	0x00000000
        /*0060*/ 	.short	0x0003
        /*0062*/ 	.short	0x0018
        /*0064*/ 	.byte	0x00, 0xf4, 0x21, 0x00


	//----- nvinfo : EIATTR_KPARAM_INFO
	.align		4
.L_26:
        /*0068*/ 	.byte	0x04, 0x17
        /*006a*/ 	.short	(.L_28 - .L_27)
.L_27:
        /*006c*/ 	.word	0x00000000
        /*0070*/ 	.short	0x0002
        /*0072*/ 	.short	0x0010
        /*0074*/ 	.byte	0x00, 0xf4, 0x21, 0x00


	//----- nvinfo : EIATTR_KPARAM_INFO
	.align		4
.L_28:
        /*0078*/ 	.byte	0x04, 0x17
        /*007a*/ 	.short	(.L_30 - .L_29)
.L_29:
        /*007c*/ 	.word	0x00000000
        /*0080*/ 	.short	0x0001
        /*0082*/ 	.short	0x0008
        /*0084*/ 	.byte	0x00, 0xf4, 0x21, 0x00


	//----- nvinfo : EIATTR_KPARAM_INFO
	.align		4
.L_30:
        /*0088*/ 	.byte	0x04, 0x17
        /*008a*/ 	.short	(.L_32 - .L_31)
.L_31:
        /*008c*/ 	.word	0x00000000
        /*0090*/ 	.short	0x0000
        /*0092*/ 	.short	0x0000
        /*0094*/ 	.byte	0x00, 0xf4, 0x21, 0x00


	//----- nvinfo : EIATTR_SPARSE_MMA_MASK
	.align		4
.L_32:
        /*0098*/ 	.byte	0x03, 0x50
        /*009a*/ 	.short	0x0000


	//----- nvinfo : EIATTR_MAXREG_COUNT
	.align		4
        /*009c*/ 	.byte	0x03, 0x1b
        /*009e*/ 	.short	0x00ff


	//----- nvinfo : EIATTR_EXTERNS
	.align		4
        /*00a0*/ 	.byte	0x04, 0x0f
        /*00a2*/ 	.short	(.L_34 - .L_33)


	//   ....[0]....
	.align		4
.L_33:
        /*00a4*/ 	.word	index@(__assertfail)


	//----- nvinfo : EIATTR_SYSCALL_OFFSETS
	.align		4
.L_34:
        /*00a8*/ 	.byte	0x04, 0x46
        /*00aa*/ 	.short	(.L_36 - .L_35)


	//   ....[0]....
.L_35:
        /*00ac*/ 	.word	0x000008e0


	//----- nvinfo : EIATTR_EXIT_INSTR_OFFSETS
	.align		4
.L_36:
        /*00b0*/ 	.byte	0x04, 0x1c
        /*00b2*/ 	.short	(.L_38 - .L_37)


	//   ....[0]....
.L_37:
        /*00b4*/ 	.word	0x00001270


	//----- nvinfo : EIATTR_REQNTID
	.align		4
.L_38:
        /*00b8*/ 	.byte	0x04, 0x10
        /*00ba*/ 	.short	(.L_40 - .L_39)
.L_39:
        /*00bc*/ 	.word	0x00000080
        /*00c0*/ 	.word	0x00000001
        /*00c4*/ 	.word	0x00000001


	//----- nvinfo : EIATTR_CRS_STACK_SIZE
	.align		4
.L_40:
        /*00c8*/ 	.byte	0x04, 0x1e
        /*00ca*/ 	.short	(.L_42 - .L_41)
.L_41:
        /*00cc*/ 	.word	0x00000000


	//----- nvinfo : EIATTR_CBANK_PARAM_SIZE
	.align		4
.L_42:
        /*00d0*/ 	.byte	0x03, 0x19
        /*00d2*/ 	.short	0x0044


	//----- nvinfo : EIATTR_PARAM_CBANK
	.align		4
        /*00d4*/ 	.byte	0x04, 0x0a
        /*00d6*/ 	.short	(.L_44 - .L_43)
	.align		4
.L_43:
        /*00d8*/ 	.word	index@(.nv.constant0.triton_poi_fused_convolution_max_unpool2d_22)
        /*00dc*/ 	.short	0x0210
        /*00de*/ 	.short	0x0044


	//----- nvinfo : EIATTR_SW_WAR
	.align		4
.L_44:
        /*00e0*/ 	.byte	0x04, 0x36
        /*00e2*/ 	.short	(.L_46 - .L_45)
.L_45:
        /*00e4*/ 	.word	0x00000008
.L_46:


//--------------------- .nv.callgraph             --------------------------
	.section	.nv.callgraph,"",@"SHT_CUDA_CALLGRAPH"
	.align	4
	.sectionentsize	8
	.align		4
        /*0000*/ 	.word	0x00000000
	.align		4
        /*0004*/ 	.word	0xffffffff
	.align		4
        /*0008*/ 	.word	index@(triton_poi_fused_convolution_max_unpool2d_22)
	.align		4
        /*000c*/ 	.word	index@(__assertfail)
	.align		4
        /*0010*/ 	.word	0x00000000
	.align		4
        /*0014*/ 	.word	0xfffffffe
	.align		4
        /*0018*/ 	.word	0x00000000
	.align		4
        /*001c*/ 	.word	0xfffffffd
	.align		4
        /*0020*/ 	.word	0x00000000
	.align		4
        /*0024*/ 	.word	0xfffffffc


//--------------------- .nv.constant4             --------------------------
	.section	.nv.constant4,"a",@progbits
	.align	8
	.align		8
.nv.constant4:
        /*0000*/ 	.dword	__assertfail
	.align		8
        /*0008*/ 	.dword	assertFunc_0
	.align		8
        /*0010*/ 	.dword	assertFile_0
	.align		8
        /*0018*/ 	.dword	assertMessage_0
	.align		8
        /*0020*/ 	.dword	_$_str
	.align		8
        /*0028*/ 	.dword	_$_str_$_2


//--------------------- .text.triton_poi_fused_convolution_max_unpool2d_22 --------------------------
	.section	.text.triton_poi_fused_convolution_max_unpool2d_22,"ax",@progbits
	.sectionflags	@"SHF_BARRIERS=1"
	.align	128
        .global         triton_poi_fused_convolution_max_unpool2d_22
        .type           triton_poi_fused_convolution_max_unpool2d_22,@function
        .size           triton_poi_fused_convolution_max_unpool2d_22,(.L_x_2 - triton_poi_fused_convolution_max_unpool2d_22)
        .other          triton_poi_fused_convolution_max_unpool2d_22,@"STO_CUDA_ENTRY STV_DEFAULT"
triton_poi_fused_convolution_max_unpool2d_22:
.text.triton_poi_fused_convolution_max_unpool2d_22:
[----:B------:R-:W0:Y:S01]  /*0000*/  LDC R1, c[0x0][0x28] ;  /* 0x00000a00ff017b82 */ /* 0x000e220000000800 */
[----:B------:R-:W1:Y:S07]  /*0010*/  S2R R0, SR_TID.X ;  /* 0x0000000000007919 */ /* 0x000e6e0000002100 */
[----:B------:R-:W2:Y:S01]  /*0020*/  LDC.64 R12, c[0x0][0x220] ;  /* 0x00008800ff0c7b82 */ /* 0x000ea20000000a00 */
[----:B------:R-:W-:Y:S01]  /*0030*/  ULDC.64 UR4, c[0x0][0x208] ;  /* 0x0000820000047ab9 */ /* 0x000fe20000000a00 */
[----:B------:R-:W3:Y:S06]  /*0040*/  S2R R3, SR_CTAID.X ;  /* 0x0000000000037919 */ /* 0x000eec0000002500 */
[----:B------:R-:W4:Y:S08]  /*0050*/  LDC.64 R24, c[0x0][0x218] ;  /* 0x00008600ff187b82 */ /* 0x000f300000000a00 */
[----:B------:R-:W4:Y:S08]  /*0060*/  LDC.64 R18, c[0x0][0x228] ;  /* 0x00008a00ff127b82 */ /* 0x000f300000000a00 */
[----:B------:R-:W5:Y:S01]  /*0070*/  LDC.64 R46, c[0x0][0x210] ;  /* 0x00008400ff2e7b82 */ /* 0x000f620000000a00 */
[----:B-1----:R-:W-:-:S07]  /*0080*/  IMAD.SHL.U32 R0, R0, 0x4, RZ ;  /* 0x0000000400007824 */ /* 0x002fce00078e00ff */
[----:B------:R-:W1:Y:S01]  /*0090*/  LDC.64 R16, c[0x0][0x238] ;  /* 0x00008e00ff107b82 */ /* 0x000e620000000a00 */
[----:B------:R-:W-:-:S05]  /*00a0*/  LOP3.LUT R0, R0, 0x1fc, RZ, 0xc0, !PT ;  /* 0x000001fc00007812 */ /* 0x000fca00078ec0ff */
[----:B---3--:R-:W-:-:S04]  /*00b0*/  IMAD R9, R3, 0x400, R0 ;  /* 0x0000040003097824 */ /* 0x008fc800078e0200 */
[----:B--2---:R-:W-:-:S05]  /*00c0*/  IMAD.WIDE R12, R9, 0x8, R12 ;  /* 0x00000008090c7825 */ /* 0x004fca00078e020c */
[----:B------:R-:W2:Y:S01]  /*00d0*/  LDG.E.128 R4, desc[UR4][R12.64] ;  /* 0x000000040c047981 */ /* 0x000ea2000c1e1d00 */
[----:B------:R-:W-:Y:S02]  /*00e0*/  SHF.R.S32.HI R0, RZ, 0x15, R3 ;  /* 0x00000015ff007819 */ /* 0x000fe40000011403 */
[----:B------:R-:W3:Y:S01]  /*00f0*/  LDC.64 R2, c[0x0][0x230] ;  /* 0x00008c00ff027b82 */ /* 0x000ee20000000a00 */
[----:B------:R-:W2:Y:S01]  /*0100*/  LDG.E.128 R20, desc[UR4][R12.64+0x10] ;  /* 0x000010040c147981 */ /* 0x000ea2000c1e1d00 */
[----:B------:R-:W-:-:S03]  /*0110*/  SGXT R0, R0, 0x1 ;  /* 0x000000010000781a */ /* 0x000fc60000000200 */
[----:B------:R-:W2:Y:S01]  /*0120*/  LDG.E.128 R28, desc[UR4][R12.64+0x1000] ;  /* 0x001000040c1c7981 */ /* 0x000ea2000c1e1d00 */
[----:B------:R-:W-:-:S03]  /*0130*/  LEA.HI R0, R0, R9, RZ, 0xa ;  /* 0x0000000900007211 */ /* 0x000fc600078f50ff */
[----:B------:R4:W2:Y:S02]  /*0140*/  LDG.E.128 R32, desc[UR4][R12.64+0x1010] ;  /* 0x001010040c207981 */ /* 0x0008a4000c1e1d00 */
[----:B------:R-:W-:-:S05]  /*0150*/  VIADD R8, R0, 0x200 ;  /* 0x0000020000087836 */ /* 0x000fca0000000000 */
[----:B------:R-:W-:Y:S02]  /*0160*/  SHF.R.S32.HI R8, RZ, 0xa, R8 ;  /* 0x0000000aff087819 */ /* 0x000fe40000011408 */
[----:B------:R-:W-:Y:S01]  /*0170*/  SHF.R.S32.HI R10, RZ, 0xa, R0 ;  /* 0x0000000aff0a7819 */ /* 0x000fe20000011400 */
[----:B0----5:R-:W-:Y:S01]  /*0180*/  IMAD.WIDE R46, R9, 0x4, R46 ;  /* 0x00000004092e7825 */ /* 0x021fe200078e022e */
[----:B------:R-:W-:Y:S01]  /*0190*/  SHF.R.S64 R15, R8, 0x1f, RZ ;  /* 0x0000001f080f7819 */ /* 0x000fe200000010ff */
[----:B----4-:R-:W0:Y:S03]  /*01a0*/  LDC.64 R12, c[0x0][0x240] ;  /* 0x00009000ff0c7b82 */ /* 0x010e260000000a00 */
[----:B------:R-:W-:-:S04]  /*01b0*/  LOP3.LUT R15, R15, 0x1, RZ, 0xc0, !PT ;  /* 0x000000010f0f7812 */ /* 0x000fc800078ec0ff */
[----:B------:R-:W-:-:S04]  /*01c0*/  ISETP.NE.U32.AND P0, PT, R15, RZ, PT ;  /* 0x000000ff0f00720c */ /* 0x000fc80003f05070 */
[----:B------:R-:W-:Y:S02]  /*01d0*/  ISETP.NE.U32.AND.EX P0, PT, RZ, RZ, PT, P0 ;  /* 0x000000ffff00720c */ /* 0x000fe40003f05100 */
[----:B------:R-:W-:-:S04]  /*01e0*/  LEA.HI R0, R10, R10, RZ, 0x6 ;  /* 0x0000000a0a007211 */ /* 0x000fc800078f30ff */
[----:B------:R-:W-:-:S07]  /*01f0*/  LOP3.LUT R11, R0, 0xffffffc0, RZ, 0xc0, !PT ;  /* 0xffffffc0000b7812 */ /* 0x000fce00078ec0ff */
[----:B------:R-:W-:Y:S01]  /*0200*/  @P0 LOP3.LUT R15, R15, 0xfffffffe, RZ, 0xfc, !PT ;  /* 0xfffffffe0f0f0812 */ /* 0x000fe200078efcff */
[----:B------:R-:W-:-:S03]  /*0210*/  IMAD.IADD R49, R10, 0x1, -R11 ;  /* 0x000000010a317824 */ /* 0x000fc600078e0a0b */
[----:B------:R-:W-:Y:S02]  /*0220*/  LEA.HI R0, R15, R8, RZ, 0x6 ;  /* 0x000000080f007211 */ /* 0x000fe400078f30ff */
[----:B------:R-:W-:Y:S02]  /*0230*/  LEA.HI R14, R10, R10, RZ, 0x6 ;  /* 0x0000000a0a0e7211 */ /* 0x000fe400078f30ff */
[----:B------:R-:W-:Y:S02]  /*0240*/  LOP3.LUT R11, R0, 0xffffffc0, RZ, 0xc0, !PT ;  /* 0xffffffc0000b7812 */ /* 0x000fe400078ec0ff */
[----:B------:R-:W-:Y:S01]  /*0250*/  LOP3.LUT R15, R14, 0xffffffc0, RZ, 0xc0, !PT ;  /* 0xffffffc00e0f7812 */ /* 0x000fe200078ec0ff */
[----:B------:R-:W-:-:S04]  /*0260*/  IMAD.WIDE R26, R49, 0x4, R24 ;  /* 0x00000004311a7825 */ /* 0x000fc800078e0218 */
[----:B------:R-:W-:Y:S01]  /*0270*/  IMAD.IADD R11, R8, 0x1, -R11 ;  /* 0x00000001080b7824 */ /* 0x000fe200078e0a0b */
[----:B------:R-:W5:Y:S01]  /*0280*/  LDG.E.EL R39, desc[UR4][R26.64] ;  /* 0x000000041a277981 */ /* 0x000f62000c2e1900 */
[----:B------:R-:W-:-:S04]  /*0290*/  IMAD.WIDE R48, R49, 0x4, R18 ;  /* 0x0000000431307825 */ /* 0x000fc800078e0212 */
[C---:B------:R-:W-:Y:S01]  /*02a0*/  IMAD.WIDE R24, R11.reuse, 0x4, R24 ;  /* 0x000000040b187825 */ /* 0x040fe200078e0218 */
[----:B------:R4:W5:Y:S03]  /*02b0*/  LDG.E.EL R37, desc[UR4][R48.64] ;  /* 0x0000000430257981 */ /* 0x000966000c2e1900 */
[C---:B------:R-:W-:Y:S01]  /*02c0*/  IMAD.WIDE R18, R11.reuse, 0x4, R18 ;  /* 0x000000040b127825 */ /* 0x040fe200078e0212 */
[----:B------:R-:W5:Y:S03]  /*02d0*/  LDG.E.EL R14, desc[UR4][R24.64] ;  /* 0x00000004180e7981 */ /* 0x000f66000c2e1900 */
[----:B------:R-:W-:Y:S01]  /*02e0*/  IMAD.IADD R15, R10, 0x1, -R15 ;  /* 0x000000010a0f7824 */ /* 0x000fe200078e0a0f */
[----:B------:R-:W5:Y:S01]  /*02f0*/  LDG.E.EL R36, desc[UR4][R18.64] ;  /* 0x0000000412247981 */ /* 0x000f62000c2e1900 */
[----:B---3--:R-:W-:-:S04]  /*0300*/  IMAD.WIDE R52, R11, 0x4, R2 ;  /* 0x000000040b347825 */ /* 0x008fc800078e0202 */
[C---:B------:R-:W-:Y:S01]  /*0310*/  IMAD.WIDE R50, R15.reuse, 0x4, R2 ;  /* 0x000000040f327825 */ /* 0x040fe200078e0202 */
[----:B------:R-:W5:Y:S03]  /*0320*/  LDG.E.128 R24, desc[UR4][R46.64] ;  /* 0x000000042e187981 */ /* 0x000f66000c1e1d00 */
[--C-:B-1----:R-:W-:Y:S01]  /*0330*/  IMAD.WIDE R40, R15, 0x4, R16.reuse ;  /* 0x000000040f287825 */ /* 0x102fe200078e0210 */
[----:B------:R-:W5:Y:S03]  /*0340*/  LDG.E.EL R3, desc[UR4][R52.64] ;  /* 0x0000000434037981 */ /* 0x000f66000c2e1900 */
[----:B------:R-:W-:Y:S01]  /*0350*/  IMAD.WIDE R42, R11, 0x4, R16 ;  /* 0x000000040b2a7825 */ /* 0x000fe200078e0210 */
[----:B------:R-:W5:Y:S04]  /*0360*/  LDG.E.EL R38, desc[UR4][R50.64] ;  /* 0x0000000432267981 */ /* 0x000f68000c2e1900 */
[----:B------:R-:W5:Y:S01]  /*0370*/  LDG.E.128 R16, desc[UR4][R46.64+0x800] ;  /* 0x000800042e107981 */ /* 0x000f62000c1e1d00 */
[----:B----4-:R-:W-:-:S02]  /*0380*/  IMAD.SHL.U32 R49, R10, 0x1000, RZ ;  /* 0x000010000a317824 */ /* 0x010fc400078e00ff */
[--C-:B0-----:R-:W-:Y:S01]  /*0390*/  IMAD.WIDE R44, R15, 0x4, R12.reuse ;  /* 0x000000040f2c7825 */ /* 0x101fe200078e020c */
[----:B------:R-:W5:Y:S03]  /*03a0*/  LDG.E.EL R9, desc[UR4][R42.64] ;  /* 0x000000042a097981 */ /* 0x000f66000c2e1900 */
[----:B------:R-:W-:Y:S01]  /*03b0*/  IMAD.WIDE R12, R11, 0x4, R12 ;  /* 0x000000040b0c7825 */ /* 0x000fe200078e020c */
[----:B------:R-:W-:Y:S01]  /*03c0*/  SHF.R.S32.HI R11, RZ, 0x1f, R49 ;  /* 0x0000001fff0b7819 */ /* 0x000fe20000011431 */
[----:B------:R-:W5:Y:S04]  /*03d0*/  LDG.E.EL R15, desc[UR4][R40.64] ;  /* 0x00000004280f7981 */ /* 0x000f68000c2e1900 */
[----:B------:R0:W5:Y:S04]  /*03e0*/  LDG.E.EL R2, desc[UR4][R12.64] ;  /* 0x000000040c027981 */ /* 0x000168000c2e1900 */
[----:B------:R1:W5:Y:S01]  /*03f0*/  LDG.E.EL R0, desc[UR4][R44.64] ;  /* 0x000000042c007981 */ /* 0x000362000c2e1900 */
[----:B0-----:R-:W-:-:S05]  /*0400*/  IMAD.SHL.U32 R13, R8, 0x1000, RZ ;  /* 0x00001000080d7824 */ /* 0x001fca00078e00ff */
[----:B------:R-:W-:Y:S02]  /*0410*/  SHF.R.S32.HI R43, RZ, 0x1f, R13 ;  /* 0x0000001fff2b7819 */ /* 0x000fe4000001140d */
[----:B--2---:R-:W-:-:S05]  /*0420*/  IADD3 R48, P0, R6, R49, RZ ;  /* 0x0000003106307210 */ /* 0x004fca0007f1e0ff */
[----:B------:R-:W-:Y:S01]  /*0430*/  IMAD.X R6, R7, 0x1, R11, P0 ;  /* 0x0000000107067824 */ /* 0x000fe200000e060b */
[----:B------:R-:W-:-:S04]  /*0440*/  IADD3 R51, P0, R4, R49, RZ ;  /* 0x0000003104337210 */ /* 0x000fc80007f1e0ff */
[----:B------:R-:W-:Y:S01]  /*0450*/  SHF.R.U32.HI R7, RZ, 0xb, R6 ;  /* 0x0000000bff077819 */ /* 0x000fe20000011606 */
[----:B------:R-:W-:Y:S01]  /*0460*/  IMAD.X R4, R5, 0x1, R11, P0 ;  /* 0x0000000105047824 */ /* 0x000fe200000e060b */
[----:B------:R-:W-:Y:S02]  /*0470*/  IADD3 R10, P0, R22, R49, RZ ;  /* 0x00000031160a7210 */ /* 0x000fe40007f1e0ff */
[----:B------:R-:W-:-:S03]  /*0480*/  LOP3.LUT R7, R7, 0x100000, RZ, 0xc0, !PT ;  /* 0x0010000007077812 */ /* 0x000fc600078ec0ff */
[----:B------:R-:W-:Y:S01]  /*0490*/  IMAD.X R5, R23, 0x1, R11, P0 ;  /* 0x0000000117057824 */ /* 0x000fe200000e060b */
[----:B------:R-:W-:Y:S02]  /*04a0*/  IADD3 R23, P1, R7, R48, RZ ;  /* 0x0000003007177210 */ /* 0x000fe40007f3e0ff */
[----:B------:R-:W-:Y:S02]  /*04b0*/  IADD3 R7, P2, R20, R49, RZ ;  /* 0x0000003114077210 */ /* 0x000fe40007f5e0ff */
[----:B------:R-:W-:-:S03]  /*04c0*/  IADD3 R40, P4, R30, R13, RZ ;  /* 0x0000000d1e287210 */ /* 0x000fc60007f9e0ff */
[----:B------:R-:W-:Y:S01]  /*04d0*/  IMAD.X R20, R21, 0x1, R11, P2 ;  /* 0x0000000115147824 */ /* 0x000fe200010e060b */
[----:B-1----:R-:W-:Y:S02]  /*04e0*/  IADD3 R45, P3, R28, R13, RZ ;  /* 0x0000000d1c2d7210 */ /* 0x002fe40007f7e0ff */
[----:B------:R-:W-:Y:S02]  /*04f0*/  SHF.R.U32.HI R12, RZ, 0xb, R5 ;  /* 0x0000000bff0c7819 */ /* 0x000fe40000011605 */
[----:B------:R-:W-:Y:S01]  /*0500*/  SHF.R.U32.HI R8, RZ, 0xb, R20 ;  /* 0x0000000bff087819 */ /* 0x000fe20000011614 */
[--C-:B------:R-:W-:Y:S01]  /*0510*/  IMAD.X R30, R31, 0x1, R43.reuse, P4 ;  /* 0x000000011f1e7824 */ /* 0x100fe200020e062b */
[----:B------:R-:W-:Y:S01]  /*0520*/  IADD3 R41, P5, R34, R13, RZ ;  /* 0x0000000d22297210 */ /* 0x000fe20007fbe0ff */
[----:B------:R-:W-:Y:S01]  /*0530*/  IMAD.X R44, R29, 0x1, R43, P3 ;  /* 0x000000011d2c7824 */ /* 0x000fe200018e062b */
[----:B------:R-:W-:Y:S02]  /*0540*/  LOP3.LUT R8, R8, 0x100000, RZ, 0xc0, !PT ;  /* 0x0010000008087812 */ /* 0x000fe400078ec0ff */
[----:B------:R-:W-:-:S02]  /*0550*/  IADD3 R34, P4, R32, R13, RZ ;  /* 0x0000000d20227210 */ /* 0x000fc40007f9e0ff */
[----:B------:R-:W-:Y:S01]  /*0560*/  LOP3.LUT R11, R12, 0x100000, RZ, 0xc0, !PT ;  /* 0x001000000c0b7812 */ /* 0x000fe200078ec0ff */
[--C-:B------:R-:W-:Y:S01]  /*0570*/  IMAD.X R42, R35, 0x1, R43.reuse, P5 ;  /* 0x00000001232a7824 */ /* 0x100fe200028e062b */
[----:B------:R-:W-:Y:S01]  /*0580*/  IADD3 R29, P3, R8, R7, RZ ;  /* 0x00000007081d7210 */ /* 0x000fe20007f7e0ff */
[----:B------:R-:W-:Y:S01]  /*0590*/  IMAD.X R43, R33, 0x1, R43, P4 ;  /* 0x00000001212b7824 */ /* 0x000fe200020e062b */
[----:B------:R-:W-:Y:S02]  /*05a0*/  SHF.R.U32.HI R22, RZ, 0xb, R4 ;  /* 0x0000000bff167819 */ /* 0x000fe40000011604 */
[----:B------:R-:W-:Y:S02]  /*05b0*/  IADD3 R28, P2, R11, R10, RZ ;  /* 0x0000000a0b1c7210 */ /* 0x000fe40007f5e0ff */
[----:B------:R-:W-:Y:S02]  /*05c0*/  SHF.R.U32.HI R7, RZ, 0xb, R30 ;  /* 0x0000000bff077819 */ /* 0x000fe4000001161e */
[----:B------:R-:W-:-:S02]  /*05d0*/  SHF.R.U32.HI R10, RZ, 0xb, R44 ;  /* 0x0000000bff0a7819 */ /* 0x000fc4000001162c */
[----:B------:R-:W-:Y:S02]  /*05e0*/  LOP3.LUT R22, R22, 0x100000, RZ, 0xc0, !PT ;  /* 0x0010000016167812 */ /* 0x000fe400078ec0ff */
[----:B------:R-:W-:Y:S02]  /*05f0*/  LOP3.LUT R7, R7, 0x100000, RZ, 0xc0, !PT ;  /* 0x0010000007077812 */ /* 0x000fe400078ec0ff */
[----:B------:R-:W-:Y:S02]  /*0600*/  SHF.R.U32.HI R8, RZ, 0xb, R42 ;  /* 0x0000000bff087819 */ /* 0x000fe4000001162a */
[----:B------:R-:W-:Y:S02]  /*0610*/  SHF.R.U32.HI R11, RZ, 0xb, R43 ;  /* 0x0000000bff0b7819 */ /* 0x000fe4000001162b */
[----:B------:R-:W-:Y:S02]  /*0620*/  LOP3.LUT R10, R10, 0x100000, RZ, 0xc0, !PT ;  /* 0x001000000a0a7812 */ /* 0x000fe400078ec0ff */
[----:B------:R-:W-:-:S02]  /*0630*/  IADD3 R22, P0, R22, R51, RZ ;  /* 0x0000003316167210 */ /* 0x000fc40007f1e0ff */
[----:B------:R-:W-:Y:S02]  /*0640*/  IADD3 R40, P6, R7, R40, RZ ;  /* 0x0000002807287210 */ /* 0x000fe40007fde0ff */
[----:B------:R-:W-:Y:S02]  /*0650*/  LOP3.LUT R8, R8, 0x100000, RZ, 0xc0, !PT ;  /* 0x0010000008087812 */ /* 0x000fe400078ec0ff */
[----:B------:R-:W-:Y:S02]  /*0660*/  LOP3.LUT R7, R11, 0x100000, RZ, 0xc0, !PT ;  /* 0x001000000b077812 */ /* 0x000fe400078ec0ff */
[----:B------:R-:W-:Y:S01]  /*0670*/  IADD3 R45, P5, R10, R45, RZ ;  /* 0x0000002d0a2d7210 */ /* 0x000fe20007fbe0ff */
[----:B------:R-:W-:Y:S01]  /*0680*/  IMAD.X R35, RZ, RZ, R6, P1 ;  /* 0x000000ffff237224 */ /* 0x000fe200008e0606 */
[----:B------:R-:W-:Y:S01]  /*0690*/  IADD3 R41, P4, R8, R41, RZ ;  /* 0x0000002908297210 */ /* 0x000fe20007f9e0ff */
[----:B------:R-:W-:Y:S01]  /*06a0*/  IMAD.X R33, RZ, RZ, R4, P0 ;  /* 0x000000ffff217224 */ /* 0x000fe200000e0604 */
[----:B------:R-:W-:Y:S01]  /*06b0*/  IADD3 R34, P1, R7, R34, RZ ;  /* 0x0000002207227210 */ /* 0x000fe20007f3e0ff */
[----:B------:R-:W-:Y:S01]  /*06c0*/  IMAD.X R31, RZ, RZ, R5, P2 ;  /* 0x000000ffff1f7224 */ /* 0x000fe200010e0605 */
[----:B------:R-:W-:Y:S01]  /*06d0*/  LOP3.LUT R5, R23, R40, RZ, 0xfc, !PT ;  /* 0x0000002817057212 */ /* 0x000fe200078efcff */
[----:B------:R-:W-:Y:S01]  /*06e0*/  IMAD.X R30, RZ, RZ, R30, P6 ;  /* 0x000000ffff1e7224 */ /* 0x000fe200030e061e */
[----:B------:R-:W-:Y:S01]  /*06f0*/  LOP3.LUT R4, R22, R45, RZ, 0xfc, !PT ;  /* 0x0000002d16047212 */ /* 0x000fe200078efcff */
[----:B------:R-:W-:Y:S01]  /*0700*/  IMAD.X R44, RZ, RZ, R44, P5 ;  /* 0x000000ffff2c7224 */ /* 0x000fe200028e062c */
[----:B------:R-:W-:Y:S01]  /*0710*/  LOP3.LUT R5, R5, R28, R41, 0xfe, !PT ;  /* 0x0000001c05057212 */ /* 0x000fe200078efe29 */
[----:B------:R-:W-:Y:S01]  /*0720*/  IMAD.X R32, RZ, RZ, R20, P3 ;  /* 0x000000ffff207224 */ /* 0x000fe200018e0614 */
[----:B------:R-:W-:Y:S01]  /*0730*/  LOP3.LUT R4, R4, R29, R34, 0xfe, !PT ;  /* 0x0000001d04047212 */ /* 0x000fe200078efe22 */
[----:B------:R-:W-:Y:S01]  /*0740*/  IMAD.X R42, RZ, RZ, R42, P4 ;  /* 0x000000ffff2a7224 */ /* 0x000fe200020e062a */
[----:B------:R-:W-:Y:S01]  /*0750*/  LOP3.LUT R6, R35, R30, RZ, 0xfc, !PT ;  /* 0x0000001e23067212 */ /* 0x000fe200078efcff */
[----:B------:R-:W-:Y:S01]  /*0760*/  IMAD.X R43, RZ, RZ, R43, P1 ;  /* 0x000000ffff2b7224 */ /* 0x000fe200008e062b */
[----:B------:R-:W-:-:S02]  /*0770*/  LOP3.LUT R7, R33, R44, RZ, 0xfc, !PT ;  /* 0x0000002c21077212 */ /* 0x000fc400078efcff */
[----:B------:R-:W-:Y:S02]  /*0780*/  LOP3.LUT R4, R4, R5, RZ, 0xfc, !PT ;  /* 0x0000000504047212 */ /* 0x000fe400078efcff */
[----:B------:R-:W-:Y:S02]  /*0790*/  LOP3.LUT R6, R6, R31, R42, 0xfe, !PT ;  /* 0x0000001f06067212 */ /* 0x000fe400078efe2a */
[----:B------:R-:W-:Y:S02]  /*07a0*/  LOP3.LUT R5, R7, R32, R43, 0xfe, !PT ;  /* 0x0000002007057212 */ /* 0x000fe400078efe2b */
[----:B------:R-:W-:Y:S02]  /*07b0*/  ISETP.GE.U32.AND P0, PT, R4, 0x100000, PT ;  /* 0x001000000400780c */ /* 0x000fe40003f06070 */
[----:B------:R-:W-:-:S04]  /*07c0*/  LOP3.LUT R4, R5, R6, RZ, 0xfc, !PT ;  /* 0x0000000605047212 */ /* 0x000fc800078efcff */
[----:B------:R-:W-:-:S13]  /*07d0*/  ISETP.GE.U32.AND.EX P0, PT, R4, RZ, PT, P0 ;  /* 0x000000ff0400720c */ /* 0x000fda0003f06100 */
[----:B------:R-:W-:Y:S05]  /*07e0*/  @!P0 BRA `(.L_x_0) ;  /* 0x0000000000408947 */ /* 0x000fea0003800000 */
[----:B------:R-:W-:Y:S01]  /*07f0*/  MOV R48, 0x0 ;  /* 0x0000000000307802 */ /* 0x000fe20000000f00 */
[----:B------:R-:W-:Y:S01]  /*0800*/  ULDC.64 UR6, c[0x4][0x18] ;  /* 0x0100060000067ab9 */ /* 0x000fe20000000a00 */
[----:B------:R-:W-:Y:S01]  /*0810*/  ULDC.64 UR8, c[0x4][0x8] ;  /* 0x0100020000087ab9 */ /* 0x000fe20000000a00 */
[----:B------:R-:W-:-:S07]  /*0820*/  IMAD.U32 R4, RZ, RZ, UR6 ;  /* 0x00000006ff047e24 */ /* 0x000fce000f8e00ff */
[----:B------:R-:W-:Y:S01]  /*0830*/  LEPC R20, `(.L_x_0) ;  /* 0x00000000b014794e */ /* 0x000fe20000000000 */
[----:B------:R-:W-:Y:S01]  /*0840*/  IMAD.U32 R5, RZ, RZ, UR7 ;  /* 0x00000007ff057e24 */ /* 0x000fe2000f8e00ff */
[----:B------:R-:W0:Y:S01]  /*0850*/  LDC.64 R48, c[0x4][R48] ;  /* 0x0100000030307b82 */ /* 0x000e220000000a00 */
[----:B------:R-:W-:Y:S01]  /*0860*/  ULDC.64 UR6, c[0x4][0x10] ;  /* 0x0100040000067ab9 */ /* 0x000fe20000000a00 */
[----:B------:R-:W-:Y:S02]  /*0870*/  IMAD.U32 R10, RZ, RZ, UR8 ;  /* 0x00000008ff0a7e24 */ /* 0x000fe4000f8e00ff */
[----:B------:R-:W-:Y:S02]  /*0880*/  IMAD.U32 R6, RZ, RZ, UR6 ;  /* 0x00000006ff067e24 */ /* 0x000fe4000f8e00ff */
[----:B------:R-:W-:Y:S02]  /*0890*/  IMAD.U32 R7, RZ, RZ, UR7 ;  /* 0x00000007ff077e24 */ /* 0x000fe4000f8e00ff */
[----:B------:R-:W-:-:S02]  /*08a0*/  IMAD.U32 R11, RZ, RZ, UR9 ;  /* 0x00000009ff0b7e24 */ /* 0x000fc4000f8e00ff */
[----:B------:R-:W-:Y:S02]  /*08b0*/  IMAD.MOV.U32 R8, RZ, RZ, 0x28 ;  /* 0x00000028ff087424 */ /* 0x000fe400078e00ff */
[----:B------:R-:W-:Y:S02]  /*08c0*/  IMAD.MOV.U32 R12, RZ, RZ, 0x1 ;  /* 0x00000001ff0c7424 */ /* 0x000fe400078e00ff */
[----:B------:R-:W-:-:S07]  /*08d0*/  IMAD.MOV.U32 R13, RZ, RZ, RZ ;  /* 0x000000ffff0d7224 */ /* 0x000fce00078e00ff */
[----:B0----5:R-:W-:Y:S05]  /*08e0*/  CALL.ABS.NOINC R48 ;  /* 0x0000000030007343 */ /* 0x021fea0003c00000 */
.L_x_0:
[----:B------:R-:W-:Y:S05]  /*08f0*/  WARPSYNC.ALL ;  /* 0x0000000000007948 */ /* 0x000fea0003800000 */
[----:B------:R-:W-:Y:S01]  /*0900*/  BAR.SYNC.DEFER_BLOCKING 0x0 ;  /* 0x0000000000007b1d */ /* 0x000fe20000010000 */
[----:B-----5:R-:W-:Y:S01]  /*0910*/  FADD R5, R3, 9.9999997473787516356e-06 ;  /* 0x3727c5ac03057421 */ /* 0x020fe20000000000 */
[----:B------:R-:W-:Y:S01]  /*0920*/  FADD R38, R38, 9.9999997473787516356e-06 ;  /* 0x3727c5ac26267421 */ /* 0x000fe20000000000 */
[--C-:B------:R-:W-:Y:S01]  /*0930*/  FADD R27, R27, R39.reuse ;  /* 0x000000271b1b7221 */ /* 0x100fe20000000000 */
[--C-:B------:R-:W-:Y:S01]  /*0940*/  FADD R26, R26, R39.reuse ;  /* 0x000000271a1a7221 */ /* 0x100fe20000000000 */
[--C-:B------:R-:W-:Y:S01]  /*0950*/  FADD R25, R25, R39.reuse ;  /* 0x0000002719197221 */ /* 0x100fe20000000000 */
[----:B------:R0:W1:Y:S01]  /*0960*/  MUFU.SQRT R6, R38 ;  /* 0x0000002600067308 */ /* 0x0000620000002000 */
[----:B------:R-:W-:Y:S01]  /*0970*/  FADD R24, R24, R39 ;  /* 0x0000002718187221 */ /* 0x000fe20000000000 */
[----:B------:R-:W2:Y:S01]  /*0980*/  S2R R4, SR_CgaCtaId ;  /* 0x0000000000047919 */ /* 0x000ea20000008800 */
[----:B------:R-:W-:Y:S01]  /*0990*/  ULDC.64 UR6, c[0x0][0x248] ;  /* 0x0000920000067ab9 */ /* 0x000fe20000000a00 */
[----:B------:R-:W-:Y:S01]  /*09a0*/  FADD R19, R19, R14 ;  /* 0x0000000e13137221 */ /* 0x000fe20000000000 */
[----:B------:R-:W-:Y:S01]  /*09b0*/  FADD R11, -R37, R24 ;  /* 0x00000018250b7221 */ /* 0x000fe20000000100 */
[----:B------:R-:W3:Y:S01]  /*09c0*/  S2R R3, SR_TID.X ;  /* 0x0000000000037919 */ /* 0x000ee20000002100 */
[----:B------:R-:W-:Y:S01]  /*09d0*/  LEA R7, P3, R22, UR6, 0x2 ;  /* 0x0000000616077c11 */ /* 0x000fe2000f8610ff */
[----:B------:R-:W4:Y:S01]  /*09e0*/  MUFU.SQRT R5, R5 ;  /* 0x0000000500057308 */ /* 0x000f220000002000 */
[--C-:B------:R-:W-:Y:S01]  /*09f0*/  FADD R18, R18, R14.reuse ;  /* 0x0000000e12127221 */ /* 0x100fe20000000000 */
[--C-:B------:R-:W-:Y:S01]  /*0a00*/  FADD R17, R17, R14.reuse ;  /* 0x0000000e11117221 */ /* 0x100fe20000000000 */
[----:B------:R-:W-:Y:S01]  /*0a10*/  FADD R16, R16, R14 ;  /* 0x0000000e10107221 */ /* 0x000fe20000000000 */
[----:B0-----:R-:W-:Y:S01]  /*0a20*/  LEA.HI.X R38, R22, UR7, R33, 0x2, P3 ;  /* 0x0000000716267c11 */ /* 0x001fe200098f1421 */
[C---:B------:R-:W-:Y:S01]  /*0a30*/  FADD R8, -R37.reuse, R26 ;  /* 0x0000001a25087221 */ /* 0x040fe20000000100 */
[----:B------:R-:W-:Y:S01]  /*0a40*/  FADD R13, -R36, R17 ;  /* 0x00000011240d7221 */ /* 0x000fe20000000100 */
[C---:B-1----:R-:W-:Y:S01]  /*0a50*/  FSETP.GT.AND P2, PT, R6.reuse, 8.50705917302346158658e+37, PT ;  /* 0x7e8000000600780b */ /* 0x042fe20003f44000 */
[C---:B------:R-:W-:Y:S01]  /*0a60*/  FADD R10, -R37.reuse, R25 ;  /* 0x00000019250a7221 */ /* 0x040fe20000000100 */
[----:B------:R-:W-:Y:S01]  /*0a70*/  FSETP.GEU.AND P0, PT, R6, 1.175494350822287508e-38, PT ;  /* 0x008000000600780b */ /* 0x000fe20003f0e000 */
[----:B------:R0:W-:Y:S01]  /*0a80*/  STG.E.128 desc[UR4][R46.64], R24 ;  /* 0x000000182e007986 */ /* 0x0001e2000c101d04 */
[----:B------:R-:W-:Y:S01]  /*0a90*/  FADD R37, -R37, R27 ;  /* 0x0000001b25257221 */ /* 0x000fe20000000100 */
[C---:B------:R-:W-:Y:S01]  /*0aa0*/  FADD R14, -R36.reuse, R16 ;  /* 0x00000010240e7221 */ /* 0x040fe20000000100 */
[C---:B------:R-:W-:Y:S01]  /*0ab0*/  FADD R12, -R36.reuse, R18 ;  /* 0x00000012240c7221 */ /* 0x040fe20000000100 */
[----:B------:R1:W-:Y:S01]  /*0ac0*/  STG.E.128 desc[UR4][R46.64+0x800], R16 ;  /* 0x000800102e007986 */ /* 0x0003e2000c101d04 */
[C---:B----4-:R-:W-:Y:S01]  /*0ad0*/  FSETP.GT.AND P1, PT, R5.reuse, 8.50705917302346158658e+37, PT ;  /* 0x7e8000000500780b */ /* 0x050fe20003f24000 */
[----:B------:R-:W-:Y:S01]  /*0ae0*/  FADD R36, -R36, R19 ;  /* 0x0000001324247221 */ /* 0x000fe20000000100 */
[----:B------:R-:W-:-:S02]  /*0af0*/  FSETP.GEU.AND P3, PT, R5, 1.175494350822287508e-38, PT ;  /* 0x008000000500780b */ /* 0x000fc40003f6e000 */
[----:B------:R-:W-:Y:S01]  /*0b00*/  LEA R22, P6, R45, UR6, 0x2 ;  /* 0x000000062d167c11 */ /* 0x000fe2000f8c10ff */
[----:B------:R-:W-:-:S03]  /*0b10*/  @P2 FMUL R6, R6, 0.25 ;  /* 0x3e80000006062820 */ /* 0x000fc60000400000 */
[----:B------:R-:W-:Y:S01]  /*0b20*/  LEA.HI.X R45, R45, UR7, R44, 0x2, P6 ;  /* 0x000000072d2d7c11 */ /* 0x000fe2000b0f142c */
[----:B------:R-:W-:Y:S01]  /*0b30*/  @!P0 FMUL R6, R6, 16777216 ;  /* 0x4b80000006068820 */ /* 0x000fe20000400000 */
[----:B0-----:R-:W-:-:S03]  /*0b40*/  LEA R24, P4, R23, UR6, 0x2 ;  /* 0x0000000617187c11 */ /* 0x001fc6000f8810ff */
[----:B------:R-:W-:Y:S01]  /*0b50*/  @P1 FMUL R5, R5, 0.25 ;  /* 0x3e80000005051820 */ /* 0x000fe20000400000 */
[----:B------:R-:W-:Y:S02]  /*0b60*/  LEA R25, P5, R28, UR6, 0x2 ;  /* 0x000000061c197c11 */ /* 0x000fe4000f8a10ff */
[----:B------:R-:W-:Y:S01]  /*0b70*/  LEA.HI.X R35, R23, UR7, R35, 0x2, P4 ;  /* 0x0000000717237c11 */ /* 0x000fe2000a0f1423 */
[----:B------:R-:W-:Y:S01]  /*0b80*/  @!P3 FMUL R5, R5, 16777216 ;  /* 0x4b8000000505b820 */ /* 0x000fe20000400000 */
[C---:B------:R-:W-:Y:S02]  /*0b90*/  LEA R26, P4, R29.reuse, UR6, 0x2 ;  /* 0x000000061d1a7c11 */ /* 0x040fe4000f8810ff */
[----:B-1----:R-:W-:Y:S02]  /*0ba0*/  MOV R17, 0x400 ;  /* 0x0000040000117802 */ /* 0x002fe40000000f00 */
[----:B------:R-:W-:Y:S02]  /*0bb0*/  LEA.HI.X R27, R29, UR7, R32, 0x2, P4 ;  /* 0x000000071d1b7c11 */ /* 0x000fe4000a0f1420 */
[----:B------:R-:W-:Y:S01]  /*0bc0*/  LEA R23, P4, R40, UR6, 0x2 ;  /* 0x0000000628177c11 */ /* 0x000fe2000f8810ff */
[----:B------:R0:W1:Y:S01]  /*0bd0*/  MUFU.RCP R29, R6 ;  /* 0x00000006001d7308 */ /* 0x0000620000001000 */
[----:B--2---:R-:W-:Y:S01]  /*0be0*/  PRMT R16, R4, 0x654, R17 ;  /* 0x0000065404107816 */ /* 0x004fe20000000011 */
[----:B---3--:R-:W-:Y:S01]  /*0bf0*/  IMAD.SHL.U32 R17, R3, 0x4, RZ ;  /* 0x0000000403117824 */ /* 0x008fe200078e00ff */
[----:B------:R-:W-:Y:S01]  /*0c00*/  LEA.HI.X R30, R40, UR7, R30, 0x2, P4 ;  /* 0x00000007281e7c11 */ /* 0x000fe2000a0f141e */
[----:B------:R-:W-:Y:S01]  /*0c10*/  IMAD.MOV.U32 R4, RZ, RZ, 0x3e800000 ;  /* 0x3e800000ff047424 */ /* 0x000fe200078e00ff */
[----:B------:R-:W-:-:S02]  /*0c20*/  LEA R20, P4, R34, UR6, 0x2 ;  /* 0x0000000622147c11 */ /* 0x000fc4000f8810ff */
[----:B------:R-:W-:Y:S02]  /*0c30*/  LOP3.LUT R17, R17, 0x1fc, RZ, 0xc0, !PT ;  /* 0x000001fc11117812 */ /* 0x000fe400078ec0ff */
[----:B------:R-:W-:Y:S01]  /*0c40*/  LEA.HI.X R21, R34, UR7, R43, 0x2, P4 ;  /* 0x0000000722157c11 */ /* 0x000fe2000a0f142b */
[----:B0-----:R-:W-:Y:S01]  /*0c50*/  IMAD.MOV.U32 R6, RZ, RZ, R24 ;  /* 0x000000ffff067224 */ /* 0x001fe200078e0018 */
[----:B------:R-:W-:Y:S01]  /*0c60*/  LEA.HI.X R28, R28, UR7, R31, 0x2, P5 ;  /* 0x000000071c1c7c11 */ /* 0x000fe2000a8f141f */
[----:B------:R-:W-:Y:S01]  /*0c70*/  IMAD R19, R17, 0x8, R16 ;  /* 0x0000000811137824 */ /* 0x000fe200078e0210 */
[C---:B------:R-:W-:Y:S01]  /*0c80*/  FSEL R32, R4.reuse, 1, P2 ;  /* 0x3f80000004207808 */ /* 0x040fe20001000000 */
[----:B------:R0:W2:Y:S01]  /*0c90*/  MUFU.RCP R31, R5 ;  /* 0x00000005001f7308 */ /* 0x0000a20000001000 */
[----:B------:R-:W-:Y:S01]  /*0ca0*/  FSEL R34, R4, 1, P1 ;  /* 0x3f80000004227808 */ /* 0x000fe20000800000 */
[----:B------:R-:W-:Y:S01]  /*0cb0*/  IMAD.MOV.U32 R4, RZ, RZ, R7 ;  /* 0x000000ffff047224 */ /* 0x000fe200078e0007 */
[----:B------:R-:W-:Y:S01]  /*0cc0*/  LEA R18, P5, R41, UR6, 0x2 ;  /* 0x0000000629127c11 */ /* 0x000fe2000f8a10ff */
[----:B------:R-:W-:-:S02]  /*0cd0*/  IMAD.MOV.U32 R7, RZ, RZ, R35 ;  /* 0x000000ffff077224 */ /* 0x000fc400078e0023 */
[----:B------:R-:W-:Y:S01]  /*0ce0*/  @!P0 FMUL R32, R32, 16777216 ;  /* 0x4b80000020208820 */ /* 0x000fe20000400000 */
[----:B------:R-:W-:Y:S01]  /*0cf0*/  @!P3 FMUL R34, R34, 16777216 ;  /* 0x4b8000002222b820 */ /* 0x000fe20000400000 */
[----:B------:R-:W-:Y:S01]  /*0d00*/  LEA.HI.X R41, R41, UR7, R42, 0x2, P5 ;  /* 0x0000000729297c11 */ /* 0x000fe2000a8f142a */
[----:B0-----:R-:W-:Y:S02]  /*0d10*/  IMAD.MOV.U32 R5, RZ, RZ, R38 ;  /* 0x000000ffff057224 */ /* 0x001fe400078e0026 */
[----:B-1----:R-:W-:-:S03]  /*0d20*/  FMUL R29, R29, R32 ;  /* 0x000000201d1d7220 */ /* 0x002fc60000400000 */
[----:B------:R0:W-:Y:S01]  /*0d30*/  STS.128 [R19], R4 ;  /* 0x0000000413007388 */ /* 0x0001e20000000c00 */
[----:B--2---:R-:W-:Y:S01]  /*0d40*/  FMUL R31, R31, R34 ;  /* 0x000000221f1f7220 */ /* 0x004fe20000400000 */
[C---:B------:R-:W-:Y:S01]  /*0d50*/  FMUL R10, R29.reuse, R10 ;  /* 0x0000000a1d0a7220 */ /* 0x040fe20000400000 */
[----:B------:R-:W-:-:S03]  /*0d60*/  FMUL R37, R29, R37 ;  /* 0x000000251d257220 */ /* 0x000fc60000400000 */
[C-C-:B------:R-:W-:Y:S01]  /*0d70*/  FFMA R24, R15.reuse, R10, R0.reuse ;  /* 0x0000000a0f187223 */ /* 0x140fe20000000000 */
[----:B------:R-:W-:-:S04]  /*0d80*/  FFMA R37, R15, R37, R0 ;  /* 0x000000250f257223 */ /* 0x000fc80000000000 */
[----:B------:R-:W-:Y:S02]  /*0d90*/  FSETP.GEU.AND P2, PT, R24, RZ, PT ;  /* 0x000000ff1800720b */ /* 0x000fe40003f4e000 */
[----:B------:R-:W-:Y:S01]  /*0da0*/  FSETP.GEU.AND P0, PT, R37, RZ, PT ;  /* 0x000000ff2500720b */ /* 0x000fe20003f0e000 */
[----:B0-----:R-:W-:Y:S01]  /*0db0*/  IMAD.MOV.U32 R4, RZ, RZ, R26 ;  /* 0x000000ffff047224 */ /* 0x001fe200078e001a */
[----:B------:R-:W-:Y:S01]  /*0dc0*/  LOP3.LUT R26, R3, 0x7f, RZ, 0xc0, !PT ;  /* 0x0000007f031a7812 */ /* 0x000fe200078ec0ff */
[----:B------:R-:W-:Y:S02]  /*0dd0*/  IMAD.MOV.U32 R5, RZ, RZ, R27 ;  /* 0x000000ffff057224 */ /* 0x000fe400078e001b */
[----:B------:R-:W-:Y:S02]  /*0de0*/  IMAD.MOV.U32 R6, RZ, RZ, R25 ;  /* 0x000000ffff067224 */ /* 0x000fe400078e0019 */
[----:B------:R-:W-:Y:S01]  /*0df0*/  FMUL R25, R29, R8 ;  /* 0x000000081d197220 */ /* 0x000fe20000400000 */
[----:B------:R-:W-:-:S02]  /*0e00*/  IMAD.MOV.U32 R7, RZ, RZ, R28 ;  /* 0x000000ffff077224 */ /* 0x000fc400078e001c */
[----:B------:R-:W-:Y:S01]  /*0e10*/  FMUL R29, R29, R11 ;  /* 0x0000000b1d1d7220 */ /* 0x000fe20000400000 */
[C---:B------:R-:W-:Y:S01]  /*0e20*/  FMUL R8, R31.reuse, R13 ;  /* 0x0000000d1f087220 */ /* 0x040fe20000400000 */
[C---:B------:R-:W-:Y:S01]  /*0e30*/  FMUL R11, R31.reuse, R36 ;  /* 0x000000241f0b7220 */ /* 0x040fe20000400000 */
[----:B------:R-:W-:Y:S01]  /*0e40*/  FMUL R13, R31, R12 ;  /* 0x0000000c1f0d7220 */ /* 0x000fe20000400000 */
[----:B------:R0:W-:Y:S01]  /*0e50*/  STS.128 [R19+0x10], R4 ;  /* 0x0000100413007388 */ /* 0x0001e20000000c00 */
[C-C-:B------:R-:W-:Y:S01]  /*0e60*/  FFMA R29, R15.reuse, R29, R0.reuse ;  /* 0x0000001d0f1d7223 */ /* 0x140fe20000000000 */
[----:B------:R-:W-:Y:S01]  /*0e70*/  FFMA R25, R15, R25, R0 ;  /* 0x000000190f197223 */ /* 0x000fe20000000000 */
[----:B------:R-:W-:Y:S01]  /*0e80*/  FMUL R31, R31, R14 ;  /* 0x0000000e1f1f7220 */ /* 0x000fe20000400000 */
[C---:B------:R-:W-:Y:S02]  /*0e90*/  IMAD R15, R26.reuse, 0x8, R16 ;  /* 0x000000081a0f7824 */ /* 0x040fe400078e0210 */
[C-C-:B------:R-:W-:Y:S01]  /*0ea0*/  FFMA R14, R9.reuse, R8, R2.reuse ;  /* 0x00000008090e7223 */ /* 0x140fe20000000002 */
[C-C-:B------:R-:W-:Y:S01]  /*0eb0*/  FFMA R16, R9.reuse, R13, R2.reuse ;  /* 0x0000000d09107223 */ /* 0x140fe20000000002 */
[----:B------:R-:W-:Y:S01]  /*0ec0*/  BAR.SYNC.DEFER_BLOCKING 0x0 ;  /* 0x0000000000007b1d */ /* 0x000fe20000010000 */
[C-C-:B------:R-:W-:Y:S01]  /*0ed0*/  FFMA R0, R9.reuse, R31, R2.reuse ;  /* 0x0000001f09007223 */ /* 0x140fe20000000002 */
[----:B------:R-:W-:Y:S01]  /*0ee0*/  FFMA R28, R9, R11, R2 ;  /* 0x0000000b091c7223 */ /* 0x000fe20000000002 */
[----:B------:R-:W-:Y:S01]  /*0ef0*/  FSETP.GEU.AND P1, PT, R25, RZ, PT ;  /* 0x000000ff1900720b */ /* 0x000fe20003f2e000 */
[----:B------:R-:W-:Y:S01]  /*0f00*/  IMAD R31, R26, -0x4, R15 ;  /* 0xfffffffc1a1f7824 */ /* 0x000fe200078e020f */
[----:B------:R-:W-:Y:S01]  /*0f10*/  FSETP.GEU.AND P3, PT, R29, RZ, PT ;  /* 0x000000ff1d00720b */ /* 0x000fe20003f6e000 */
[----:B0-----:R-:W-:-:S02]  /*0f20*/  IMAD.MOV.U32 R4, RZ, RZ, R22 ;  /* 0x000000ffff047224 */ /* 0x001fc400078e0016 */
[----:B------:R-:W-:Y:S02]  /*0f30*/  IMAD.MOV.U32 R6, RZ, RZ, R23 ;  /* 0x000000ffff067224 */ /* 0x000fe400078e0017 */
[----:B------:R-:W-:Y:S02]  /*0f40*/  IMAD.MOV.U32 R5, RZ, RZ, R45 ;  /* 0x000000ffff057224 */ /* 0x000fe400078e002d */
[----:B------:R-:W-:Y:S02]  /*0f50*/  IMAD.MOV.U32 R7, RZ, RZ, R30 ;  /* 0x000000ffff077224 */ /* 0x000fe400078e001e */
[----:B------:R-:W-:Y:S02]  /*0f60*/  IMAD.MOV.U32 R22, RZ, RZ, R18 ;  /* 0x000000ffff167224 */ /* 0x000fe400078e0012 */
[----:B------:R-:W-:Y:S02]  /*0f70*/  IMAD.MOV.U32 R23, RZ, RZ, R41 ;  /* 0x000000ffff177224 */ /* 0x000fe400078e0029 */
[----:B------:R-:W-:Y:S01]  /*0f80*/  IMAD R30, R17, -0x4, R19 ;  /* 0xfffffffc111e7824 */ /* 0x000fe200078e0213 */
[----:B------:R-:W-:Y:S04]  /*0f90*/  LDS.64 R2, [R15] ;  /* 0x000000000f027984 */ /* 0x000fe80000000a00 */
[----:B------:R-:W-:Y:S04]  /*0fa0*/  LDS.64 R8, [R15+0x400] ;  /* 0x000400000f087984 */ /* 0x000fe80000000a00 */
[----:B------:R-:W-:Y:S04]  /*0fb0*/  LDS.64 R10, [R15+0x800] ;  /* 0x000800000f0a7984 */ /* 0x000fe80000000a00 */
[----:B------:R-:W-:Y:S01]  /*0fc0*/  LDS.64 R12, [R15+0xc00] ;  /* 0x000c00000f0c7984 */ /* 0x000fe20000000a00 */
[----:B------:R-:W-:Y:S06]  /*0fd0*/  BAR.SYNC.DEFER_BLOCKING 0x0 ;  /* 0x0000000000007b1d */ /* 0x000fec0000010000 */
[----:B------:R0:W-:Y:S04]  /*0fe0*/  STS.128 [R19], R4 ;  /* 0x0000000413007388 */ /* 0x0001e80000000c00 */
[----:B------:R1:W-:Y:S01]  /*0ff0*/  STS.128 [R19+0x10], R20 ;  /* 0x0000101413007388 */ /* 0x0003e20000000c00 */
[----:B------:R-:W-:Y:S01]  /*1000*/  BAR.SYNC.DEFER_BLOCKING 0x0 ;  /* 0x0000000000007b1d */ /* 0x000fe20000010000 */
[----:B0-----:R-:W-:-:S02]  /*1010*/  SEL R6, R25, RZ, P1 ;  /* 0x000000ff19067207 */ /* 0x001fc40000800000 */
[----:B------:R-:W-:Y:S02]  /*1020*/  SEL R5, R24, RZ, P2 ;  /* 0x000000ff18057207 */ /* 0x000fe40001000000 */
[----:B------:R-:W-:Y:S02]  /*1030*/  SEL R7, R37, RZ, P0 ;  /* 0x000000ff25077207 */ /* 0x000fe40000000000 */
[----:B------:R-:W-:Y:S02]  /*1040*/  SEL R4, R29, RZ, P3 ;  /* 0x000000ff1d047207 */ /* 0x000fe40001800000 */
[----:B------:R-:W-:Y:S02]  /*1050*/  FSETP.GEU.AND P1, PT, R16, RZ, PT ;  /* 0x000000ff1000720b */ /* 0x000fe40003f2e000 */
[----:B------:R-:W-:Y:S02]  /*1060*/  FSETP.GEU.AND P0, PT, R28, RZ, PT ;  /* 0x000000ff1c00720b */ /* 0x000fe40003f0e000 */
[----:B------:R-:W-:-:S02]  /*1070*/  FSETP.GEU.AND P2, PT, R14, RZ, PT ;  /* 0x000000ff0e00720b */ /* 0x000fc40003f4e000 */
[----:B------:R-:W-:Y:S01]  /*1080*/  FSETP.GEU.AND P3, PT, R0, RZ, PT ;  /* 0x000000ff0000720b */ /* 0x000fe20003f6e000 */
[----:B------:R-:W-:Y:S01]  /*1090*/  LDS.64 R24, [R15] ;  /* 0x000000000f187984 */ /* 0x000fe20000000a00 */
[----:B------:R-:W-:Y:S02]  /*10a0*/  SEL R18, R16, RZ, P1 ;  /* 0x000000ff10127207 */ /* 0x000fe40000800000 */
[----:B-1----:R-:W-:Y:S01]  /*10b0*/  SEL R19, R28, RZ, P0 ;  /* 0x000000ff1c137207 */ /* 0x002fe20000000000 */
[----:B------:R-:W-:Y:S01]  /*10c0*/  LDS.64 R22, [R15+0x400] ;  /* 0x000400000f167984 */ /* 0x000fe20000000a00 */
[----:B------:R-:W-:Y:S02]  /*10d0*/  SEL R17, R14, RZ, P2 ;  /* 0x000000ff0e117207 */ /* 0x000fe40001000000 */
[----:B------:R-:W-:Y:S01]  /*10e0*/  SEL R16, R0, RZ, P3 ;  /* 0x000000ff00107207 */ /* 0x000fe20001800000 */
[----:B------:R-:W-:Y:S04]  /*10f0*/  LDS.64 R20, [R15+0x800] ;  /* 0x000800000f147984 */ /* 0x000fe80000000a00 */
[----:B------:R-:W-:Y:S01]  /*1100*/  LDS.64 R26, [R15+0xc00] ;  /* 0x000c00000f1a7984 */ /* 0x000fe20000000a00 */
[----:B------:R-:W-:Y:S06]  /*1110*/  BAR.SYNC.DEFER_BLOCKING 0x0 ;  /* 0x0000000000007b1d */ /* 0x000fec0000010000 */
[----:B------:R-:W-:Y:S02]  /*1120*/  STS.128 [R30], R4 ;  /* 0x000000041e007388 */ /* 0x000fe40000000c00 */
[----:B------:R-:W-:Y:S06]  /*1130*/  BAR.SYNC.DEFER_BLOCKING 0x0 ;  /* 0x0000000000007b1d */ /* 0x000fec0000010000 */
[----:B------:R-:W0:Y:S04]  /*1140*/  LDS R15, [R31] ;  /* 0x000000001f0f7984 */ /* 0x000e280000000800 */
[----:B------:R-:W1:Y:S04]  /*1150*/  LDS R5, [R31+0x200] ;  /* 0x000200001f057984 */ /* 0x000e680000000800 */
[----:B------:R-:W2:Y:S04]  /*1160*/  LDS R7, [R31+0x400] ;  /* 0x000400001f077984 */ /* 0x000ea80000000800 */
[----:B------:R-:W3:Y:S01]  /*1170*/  LDS R29, [R31+0x600] ;  /* 0x000600001f1d7984 */ /* 0x000ee20000000800 */
[----:B------:R-:W-:Y:S06]  /*1180*/  BAR.SYNC.DEFER_BLOCKING 0x0 ;  /* 0x0000000000007b1d */ /* 0x000fec0000010000 */
[----:B------:R-:W-:Y:S02]  /*1190*/  STS.128 [R30], R16 ;  /* 0x000000101e007388 */ /* 0x000fe40000000c00 */
[----:B------:R-:W-:Y:S06]  /*11a0*/  BAR.SYNC.DEFER_BLOCKING 0x0 ;  /* 0x0000000000007b1d */ /* 0x000fec0000010000 */
[----:B------:R-:W4:Y:S04]  /*11b0*/  LDS R33, [R31] ;  /* 0x000000001f217984 */ /* 0x000f280000000800 */
[----:B------:R-:W5:Y:S04]  /*11c0*/  LDS R35, [R31+0x200] ;  /* 0x000200001f237984 */ /* 0x000f680000000800 */
[----:B------:R-:W5:Y:S04]  /*11d0*/  LDS R37, [R31+0x400] ;  /* 0x000400001f257984 */ /* 0x000f680000000800 */
[----:B------:R-:W5:Y:S04]  /*11e0*/  LDS R39, [R31+0x600] ;  /* 0x000600001f277984 */ /* 0x000f680000000800 */
[----:B0-----:R-:W-:Y:S04]  /*11f0*/  STG.E desc[UR4][R2.64], R15 ;  /* 0x0000000f02007986 */ /* 0x001fe8000c101904 */
[----:B-1----:R-:W-:Y:S04]  /*1200*/  STG.E desc[UR4][R8.64], R5 ;  /* 0x0000000508007986 */ /* 0x002fe8000c101904 */
[----:B--2---:R-:W-:Y:S04]  /*1210*/  STG.E desc[UR4][R10.64], R7 ;  /* 0x000000070a007986 */ /* 0x004fe8000c101904 */
[----:B---3--:R-:W-:Y:S04]  /*1220*/  STG.E desc[UR4][R12.64], R29 ;  /* 0x0000001d0c007986 */ /* 0x008fe8000c101904 */
[----:B----4-:R-:W-:Y:S04]  /*1230*/  STG.E desc[UR4][R24.64], R33 ;  /* 0x0000002118007986 */ /* 0x010fe8000c101904 */
[----:B-----5:R-:W-:Y:S04]  /*1240*/  STG.E desc[UR4][R22.64], R35 ;  /* 0x0000002316007986 */ /* 0x020fe8000c101904 */
[----:B------:R-:W-:Y:S04]  /*1250*/  STG.E desc[UR4][R20.64], R37 ;  /* 0x0000002514007986 */ /* 0x000fe8000c101904 */
[----:B------:R-:W-:Y:S01]  /*1260*/  STG.E desc[UR4][R26.64], R39 ;  /* 0x000000271a007986 */ /* 0x000fe2000c101904 */
[----:B------:R-:W-:Y:S05]  /*1270*/  EXIT ;  /* 0x000000000000794d */ /* 0x000fea0003800000 */
.L_x_1:
[----:B------:R-:W-:-:S00]  /*1280*/  BRA `(.L_x_1) ;  /* 0xfffffffc00fc7947 */ /* 0x000fc0000383ffff */
[----:B------:R-:W-:-:S00]  /*1290*/  NOP ;  /* 0x0000000000007918 */ /* 0x000fc00000000000 */
        /* <DEDUP_REMOVED lines=14> */
.L_x_2:


//--------------------- .nv.global.init           --------------------------
	.section	.nv.global.init,"aw",@progbits
.nv.global.init:
	.type		assertFunc_0,@object
	.size		assertFunc_0,(_$_str - assertFunc_0)
assertFunc_0:
        /*0000*/ 	.byte	0x75, 0x6e, 0x6b, 0x6e, 0x6f, 0x77, 0x6e, 0x00
	.type		_$_str,@object
	.size		_$_str,(_$_str_$_2 - _$_str)
_$_str:
        /*0008*/ 	.byte	0x5f, 0x5f, 0x43, 0x55, 0x44, 0x41, 0x5f, 0x46, 0x54, 0x5a, 0x00
	.type		_$_str_$_2,@object
	.size		_$_str_$_2,(assertMessage_0 - _$_str_$_2)
_$_str_$_2:
        /*0013*/ 	.byte	0x5f, 0x5f, 0x43, 0x55, 0x44, 0x41, 0x5f, 0x50, 0x52, 0x45, 0x43, 0x5f, 0x53, 0x51, 0x52, 0x54
        /*0023*/ 	.byte	0x00
	.type		assertMessage_0,@object
	.size		assertMessage_0,(assertFile_0 - assertMessage_0)
assertMessage_0:
        /*0024*/ 	.byte	0x69, 0x6e, 0x64, 0x65, 0x78, 0x20, 0x6f, 0x75, 0x74, 0x20, 0x6f, 0x66, 0x20, 0x62, 0x6f, 0x75
        /*0034*/ 	.byte	0x6e, 0x64, 0x73, 0x3a, 0x20, 0x30, 0x20, 0x3c, 0x3d, 0x20, 0x74, 0x6d, 0x70, 0x39, 0x20, 0x3c
        /*0044*/ 	.byte	0x20, 0x31, 0x30, 0x34, 0x38, 0x35, 0x37, 0x36, 0x00
	.type		assertFile_0,@object
	.size		assertFile_0,(.L_1 - assertFile_0)
assertFile_0:
        /*004d*/ 	.byte	0x69, 0x6e, 0x64, 0x75, 0x63, 0x74, 0x6f, 0x72, 0x5f, 0x63, 0x61, 0x63, 0x68, 0x65, 0x2f, 0x71
        /*005d*/ 	.byte	0x6a, 0x2f, 0x63, 0x71, 0x6a, 0x61, 0x79, 0x75, 0x33, 0x64, 0x35, 0x6a, 0x75, 0x79, 0x76, 0x78
        /*006d*/ 	.byte	0x33, 0x71, 0x7a, 0x36, 0x37, 0x75, 0x63, 0x33, 0x70, 0x6e, 0x34, 0x63, 0x32, 0x36, 0x69, 0x37
        /*007d*/ 	.byte	0x72, 0x36, 0x76, 0x69, 0x32, 0x37, 0x77, 0x33, 0x62, 0x6f, 0x67, 0x77, 0x7a, 0x7a, 0x62, 0x61
        /*008d*/ 	.byte	0x32, 0x32, 0x77, 0x70, 0x74, 0x64, 0x2e, 0x70, 0x79, 0x00
.L_1:


//--------------------- .nv.shared.triton_poi_fused_convolution_max_unpool2d_22 --------------------------
	.section	.nv.shared.triton_poi_fused_convolution_max_unpool2d_22,"aw",@nobits
	.sectionflags	@""
	.align	16
	.zero		1024


//--------------------- .nv.constant0.triton_poi_fused_convolution_max_unpool2d_22 --------------------------
	.section	.nv.constant0.triton_poi_fused_convolution_max_unpool2d_22,"a",@progbits
	.sectionflags	@""
	.align	4
.nv.constant0.triton_poi_fused_convolution_max_unpool2d_22:
	.zero		596


//--------------------- SYMBOLS --------------------------

	.type		__assertfail,@function
